//
// Generated by NVIDIA NVVM Compiler
//
// Compiler Build ID: CL-36424714
// Cuda compilation tools, release 13.0, V13.0.88
// Based on NVVM 20.0.0
//

.version 9.0
.target sm_100
.address_size 64

	// .globl	hgemm_nt_vec_128x128

.visible .entry hgemm_nt_vec_128x128(
	.param .u64 .ptr .align 1 hgemm_nt_vec_128x128_param_0,
	.param .u64 .ptr .align 1 hgemm_nt_vec_128x128_param_1,
	.param .u64 .ptr .align 1 hgemm_nt_vec_128x128_param_2,
	.param .f32 hgemm_nt_vec_128x128_param_3,
	.param .f32 hgemm_nt_vec_128x128_param_4,
	.param .u32 hgemm_nt_vec_128x128_param_5,
	.param .u32 hgemm_nt_vec_128x128_param_6,
	.param .u32 hgemm_nt_vec_128x128_param_7,
	.param .u32 hgemm_nt_vec_128x128_param_8,
	.param .u32 hgemm_nt_vec_128x128_param_9,
	.param .u32 hgemm_nt_vec_128x128_param_10,
	.param .u32 hgemm_nt_vec_128x128_param_11,
	.param .u32 hgemm_nt_vec_128x128_param_12,
	.param .u32 hgemm_nt_vec_128x128_param_13,
	.param .u32 hgemm_nt_vec_128x128_param_14,
	.param .u32 hgemm_nt_vec_128x128_param_15
)
{
	.reg .b32 	%r<2>;
	.reg .b32 	%f<2>;
	.reg .b64 	%rd<3>;

	ld.param.u64 	%rd1, [hgemm_nt_vec_128x128_param_0];
	cvta.to.global.u64 	%rd2, %rd1;
	cvt.rzi.u32.f32 	%r1, %f1;
	st.global.u16 	[%rd2], %r1;
	ret;

}


// ===== COMPILED SASS (sm_100) =====

	.target	sm_100

	.elftype	@"ET_EXEC"


//--------------------- .note.nv.tkinfo           --------------------------
	.section	.note.nv.tkinfo,"",@"SHT_NOTE"
	.sectionflags	@"SHF_NOTE_NV_TKINFO"
	.tkinfo
        /*0018*/ 	.word	0x00000002
        /*0030*/ 	.string	""
        /*0030*/ 	.string	"ptxas"
        /*0030*/ 	.string	"Cuda compilation tools, release 13.0, V13.0.88"
        /*0030*/ 	.string	"Build cuda_13.0.r13.0/compiler.36424714_0"
        /*0030*/ 	.string	"-arch sm_100 -m 64 "



//--------------------- .note.nv.cuinfo           --------------------------
	.section	.note.nv.cuinfo,"",@"SHT_NOTE"
	.sectionflags	@"SHF_NOTE_NV_CUINFO"
        /*0018*/ 	.short	0x0002
        /*001a*/ 	.short	0x0064
        /*001c*/ 	.short	0x0082
	.zero		2


//--------------------- .nv.info                  --------------------------
	.section	.nv.info,"",@"SHT_CUDA_INFO"
	.align	4


	//----- nvinfo : EIATTR_REGCOUNT
	.align		4
        /*0000*/ 	.byte	0x04, 0x2f
        /*0002*/ 	.short	(.L_1 - .L_0)
	.align		4
.L_0:
        /*0004*/ 	.word	index@(hgemm_nt_vec_128x128)
        /*0008*/ 	.word	0x00000008


	//----- nvinfo : EIATTR_FRAME_SIZE
	.align		4
.L_1:
        /*000c*/ 	.byte	0x04, 0x11
        /*000e*/ 	.short	(.L_3 - .L_2)
	.align		4
.L_2:
        /*0010*/ 	.word	index@(hgemm_nt_vec_128x128)
        /*0014*/ 	.word	0x00000000


	//----- nvinfo : EIATTR_MIN_STACK_SIZE
	.align		4
.L_3:
        /*0018*/ 	.byte	0x04, 0x12
        /*001a*/ 	.short	(.L_5 - .L_4)
	.align		4
.L_4:
        /*001c*/ 	.word	index@(hgemm_nt_vec_128x128)
        /*0020*/ 	.word	0x00000000
.L_5:


//--------------------- .nv.compat                --------------------------
	.section	.nv.compat,"",@"SHT_CUDA_COMPAT_INFO"
	.align	4
        /*0000*/ 	.byte	0x02, 0x09, 0x00, 0x00, 0x02, 0x02, 0x01, 0x00, 0x02, 0x05, 0x05, 0x00, 0x03, 0x07, 0x01, 0x01
        /*0010*/ 	.byte	0x02, 0x03, 0x00, 0x00, 0x02, 0x06, 0x01, 0x00, 0x04, 0x0b, 0x08, 0x00, 0x09, 0x00, 0x00, 0x00
        /*0020*/ 	.byte	0x00, 0x00, 0x00, 0x00


//--------------------- .nv.info.hgemm_nt_vec_128x128 --------------------------
	.section	.nv.info.hgemm_nt_vec_128x128,"",@"SHT_CUDA_INFO"
	.sectionflags	@""
	.align	4


	//----- nvinfo : EIATTR_CUDA_API_VERSION
	.align		4
        /*0000*/ 	.byte	0x04, 0x37
        /*0002*/ 	.short	(.L_7 - .L_6)
.L_6:
        /*0004*/ 	.word	0x00000082


	//----- nvinfo : EIATTR_KPARAM_INFO
	.align		4
.L_7:
        /*0008*/ 	.byte	0x04, 0x17
        /*000a*/ 	.short	(.L_9 - .L_8)
.L_8:
        /*000c*/ 	.word	0x00000000
        /*0010*/ 	.short	0x000f
        /*0012*/ 	.short	0x0048
        /*0014*/ 	.byte	0x00, 0xf0, 0x11, 0x00


	//----- nvinfo : EIATTR_KPARAM_INFO
	.align		4
.L_9:
        /*0018*/ 	.byte	0x04, 0x17
        /*001a*/ 	.short	(.L_11 - .L_10)
.L_10:
        /*001c*/ 	.word	0x00000000
        /*0020*/ 	.short	0x000e
        /*0022*/ 	.short	0x0044
        /*0024*/ 	.byte	0x00, 0xf0, 0x11, 0x00


	//----- nvinfo : EIATTR_KPARAM_INFO
	.align		4
.L_11:
        /*0028*/ 	.byte	0x04, 0x17
        /*002a*/ 	.short	(.L_13 - .L_12)
.L_12:
        /*002c*/ 	.word	0x00000000
        /*0030*/ 	.short	0x000d
        /*0032*/ 	.short	0x0040
        /*0034*/ 	.byte	0x00, 0xf0, 0x11, 0x00


	//----- nvinfo : EIATTR_KPARAM_INFO
	.align		4
.L_13:
        /*0038*/ 	.byte	0x04, 0x17
        /*003a*/ 	.short	(.L_15 - .L_14)
.L_14:
        /*003c*/ 	.word	0x00000000
        /*0040*/ 	.short	0x000c
        /*0042*/ 	.short	0x003c
        /*0044*/ 	.byte	0x00, 0xf0, 0x11, 0x00


	//----- nvinfo : EIATTR_KPARAM_INFO
	.align		4
.L_15:
        /*0048*/ 	.byte	0x04, 0x17
        /*004a*/ 	.short	(.L_17 - .L_16)
.L_16:
        /*004c*/ 	.word	0x00000000
        /*0050*/ 	.short	0x000b
        /*0052*/ 	.short	0x0038
        /*0054*/ 	.byte	0x00, 0xf0, 0x11, 0x00


	//----- nvinfo : EIATTR_KPARAM_INFO
	.align		4
.L_17:
        /*0058*/ 	.byte	0x04, 0x17
        /*005a*/ 	.short	(.L_19 - .L_18)
.L_18:
        /*005c*/ 	.word	0x00000000
        /*0060*/ 	.short	0x000a
        /*0062*/ 	.short	0x0034
        /*0064*/ 	.byte	0x00, 0xf0, 0x11, 0x00


	//----- nvinfo : EIATTR_KPARAM_INFO
	.align		4
.L_19:
        /*0068*/ 	.byte	0x04, 0x17
        /*006a*/ 	.short	(.L_21 - .L_20)
.L_20:
        /*006c*/ 	.word	0x00000000
        /*0070*/ 	.short	0x0009
        /*0072*/ 	.short	0x0030
        /*0074*/ 	.byte	0x00, 0xf0, 0x11, 0x00


	//----- nvinfo : EIATTR_KPARAM_INFO
	.align		4
.L_21:
        /*0078*/ 	.byte	0x04, 0x17
        /*007a*/ 	.short	(.L_23 - .L_22)
.L_22:
        /*007c*/ 	.word	0x00000000
        /*0080*/ 	.short	0x0008
        /*0082*/ 	.short	0x002c
        /*0084*/ 	.byte	0x00, 0xf0, 0x11, 0x00


	//----- nvinfo : EIATTR_KPARAM_INFO
	.align		4
.L_23:
        /*0088*/ 	.byte	0x04, 0x17
        /*008a*/ 	.short	(.L_25 - .L_24)
.L_24:
        /*008c*/ 	.word	0x00000000
        /*0090*/ 	.short	0x0007
        /*0092*/ 	.short	0x0028
        /*0094*/ 	.byte	0x00, 0xf0, 0x11, 0x00


	//----- nvinfo : EIATTR_KPARAM_INFO
	.align		4
.L_25:
        /*0098*/ 	.byte	0x04, 0x17
        /*009a*/ 	.short	(.L_27 - .L_26)
.L_26:
        /*009c*/ 	.word	0x00000000
        /*00a0*/ 	.short	0x0006
        /*00a2*/ 	.short	0x0024
        /*00a4*/ 	.byte	0x00, 0xf0, 0x11, 0x00


	//----- nvinfo : EIATTR_KPARAM_INFO
	.align		4
.L_27:
        /*00a8*/ 	.byte	0x04, 0x17
        /*00aa*/ 	.short	(.L_29 - .L_28)
.L_28:
        /*00ac*/ 	.word	0x00000000
        /*00b0*/ 	.short	0x0005
        /*00b2*/ 	.short	0x0020
        /*00b4*/ 	.byte	0x00, 0xf0, 0x11, 0x00


	//----- nvinfo : EIATTR_KPARAM_INFO
	.align		4
.L_29:
        /*00b8*/ 	.byte	0x04, 0x17
        /*00ba*/ 	.short	(.L_31 - .L_30)
.L_30:
        /*00bc*/ 	.word	0x00000000
        /*00c0*/ 	.short	0x0004
        /*00c2*/ 	.short	0x001c
        /*00c4*/ 	.byte	0x00, 0xf0, 0x11, 0x00


	//----- nvinfo : EIATTR_KPARAM_INFO
	.align		4
.L_31:
        /*00c8*/ 	.byte	0x04, 0x17
        /*00ca*/ 	.short	(.L_33 - .L_32)
.L_32:
        /*00cc*/ 	.word	0x00000000
        /*00d0*/ 	.short	0x0003
        /*00d2*/ 	.short	0x0018
        /*00d4*/ 	.byte	0x00, 0xf0, 0x11, 0x00


	//----- nvinfo : EIATTR_KPARAM_INFO
	.align		4
.L_33:
        /*00d8*/ 	.byte	0x04, 0x17
        /*00da*/ 	.short	(.L_35 - .L_34)
.L_34:
        /*00dc*/ 	.word	0x00000000
        /*00e0*/ 	.short	0x0002
        /*00e2*/ 	.short	0x0010
        /*00e4*/ 	.byte	0x00, 0xf5, 0x21, 0x00


	//----- nvinfo : EIATTR_KPARAM_INFO
	.align		4
.L_35:
        /*00e8*/ 	.byte	0x04, 0x17
        /*00ea*/ 	.short	(.L_37 - .L_36)
.L_36:
        /*00ec*/ 	.word	0x00000000
        /*00f0*/ 	.short	0x0001
        /*00f2*/ 	.short	0x0008
        /*00f4*/ 	.byte	0x00, 0xf5, 0x21, 0x00


	//----- nvinfo : EIATTR_KPARAM_INFO
	.align		4
.L_37:
        /*00f8*/ 	.byte	0x04, 0x17
        /*00fa*/ 	.short	(.L_39 - .L_38)
.L_38:
        /*00fc*/ 	.word	0x00000000
        /*0100*/ 	.short	0x0000
        /*0102*/ 	.short	0x0000
        /*0104*/ 	.byte	0x00, 0xf5, 0x21, 0x00


	//----- nvinfo : EIATTR_SPARSE_MMA_MASK
	.align		4
.L_39:
        /*0108*/ 	.byte	0x03, 0x50
        /*010a*/ 	.short	0x0000


	//----- nvinfo : EIATTR_MAXREG_COUNT
	.align		4
        /*010c*/ 	.byte	0x03, 0x1b
        /*010e*/ 	.short	0x00ff


	//----- nvinfo : EIATTR_MERCURY_ISA_VERSION
	.align		4
        /*0110*/ 	.byte	0x03, 0x5f
        /*0112*/ 	.short	0x0101


	//----- nvinfo : EIATTR_VRC_CTA_INIT_COUNT
	.align		4
        /*0114*/ 	.byte	0x02, 0x4a
	.zero		1
	.zero		1


	//----- nvinfo : EIATTR_EXIT_INSTR_OFFSETS
	.align		4
        /*0118*/ 	.byte	0x04, 0x1c
        /*011a*/ 	.short	(.L_41 - .L_40)


	//   ....[0]....
.L_40:
        /*011c*/ 	.word	0x00000050


	//----- nvinfo : EIATTR_CBANK_PARAM_SIZE
	.align		4
.L_41:
        /*0120*/ 	.byte	0x03, 0x19
        /*0122*/ 	.short	0x004c


	//----- nvinfo : EIATTR_PARAM_CBANK
	.align		4
        /*0124*/ 	.byte	0x04, 0x0a
        /*0126*/ 	.short	(.L_43 - .L_42)
	.align		4
.L_42:
        /*0128*/ 	.word	index@(.nv.constant0.hgemm_nt_vec_128x128)
        /*012c*/ 	.short	0x0380
        /*012e*/ 	.short	0x004c


	//----- nvinfo : EIATTR_SW_WAR
	.align		4
.L_43:
        /*0130*/ 	.byte	0x04, 0x36
        /*0132*/ 	.short	(.L_45 - .L_44)
.L_44:
        /*0134*/ 	.word	0x00000008
.L_45:


//--------------------- .nv.callgraph             --------------------------
	.section	.nv.callgraph,"",@"SHT_CUDA_CALLGRAPH"
	.align	4
	.sectionentsize	8
	.align		4
        /*0000*/ 	.word	0x00000000
	.align		4
        /*0004*/ 	.word	0xffffffff
	.align		4
        /*0008*/ 	.word	0x00000000
	.align		4
        /*000c*/ 	.word	0xfffffffe
	.align		4
        /*0010*/ 	.word	0x00000000
	.align		4
        /*0014*/ 	.word	0xfffffffd
	.align		4
        /*0018*/ 	.word	0x00000000
	.align		4
        /*001c*/ 	.word	0xfffffffc


//--------------------- .text.hgemm_nt_vec_128x128 --------------------------
	.section	.text.hgemm_nt_vec_128x128,"ax",@progbits
	.align	128
        .global         hgemm_nt_vec_128x128
        .type           hgemm_nt_vec_128x128,@function
        .size           hgemm_nt_vec_128x128,(.L_x_1 - hgemm_nt_vec_128x128)
        .other          hgemm_nt_vec_128x128,@"STO_CUDA_ENTRY STV_DEFAULT"
hgemm_nt_vec_128x128:
.text.hgemm_nt_vec_128x128:
[----:B------:R-:W-:Y:S08]  /*0000*/  LDC R1, c[0x0][0x37c] ;  /* 0x0000df00ff017b82 */ /* 0x000ff00000000800 */
[----:B------:R-:W0:Y:S01]  /*0010*/  LDC.64 R2, c[0x0][0x380] ;  /* 0x0000e000ff027b82 */ /* 0x000e220000000a00 */
[----:B------:R-:W0:Y:S01]  /*0020*/  LDCU.64 UR4, c[0x0][0x358] ;  /* 0x00006b00ff0477ac */ /* 0x000e220008000a00 */
[----:B------:R-:W0:Y:S02]  /*0030*/  F2I.U32.TRUNC.NTZ R5, R0 ;  /* 0x0000000000057305 */ /* 0x000e24000020f000 */
[----:B0-----:R-:W-:Y:S01]  /*0040*/  STG.E.U16 desc[UR4][R2.64], R5 ;  /* 0x0000000502007986 */ /* 0x001fe2000c101504 */
[----:B------:R-:W-:Y:S05]  /*0050*/  EXIT ;  /* 0x000000000000794d */ /* 0x000fea0003800000 */
.L_x_0:
[----:B------:R-:W-:-:S00]  /*0060*/  BRA `(.L_x_0) ;  /* 0xfffffffc00fc7947 */ /* 0x000fc0000383ffff */
[----:B------:R-:W-:-:S00]  /*0070*/  NOP ;  /* 0x0000000000007918 */ /* 0x000fc00000000000 */
        /* <DEDUP_REMOVED lines=8> */
.L_x_1:


//--------------------- .nv.shared.reserved.0     --------------------------
	.section	.nv.shared.reserved.0,"aw",@nobits
	.weak		__nv_reservedSMEM_offset_0_alias
	.size		__nv_reservedSMEM_offset_0_alias, 0, 64
	.other		__nv_reservedSMEM_offset_0_alias,@"STO_CUDA_RESERVED_SHARED STV_DEFAULT"
__nv_reservedSMEM_offset_0_alias:
	.zero		0
	.zero		64


//--------------------- .nv.constant0.hgemm_nt_vec_128x128 --------------------------
	.section	.nv.constant0.hgemm_nt_vec_128x128,"a",@progbits
	.sectionflags	@""
	.align	4
.nv.constant0.hgemm_nt_vec_128x128:
	.zero		972


//--------------------- SYMBOLS --------------------------

	.type		.nv.reservedSmem.offset0,@object
	.size		.nv.reservedSmem.offset0,0x4
